//
// Generated by NVIDIA NVVM Compiler
//
// Compiler Build ID: CL-36424714
// Cuda compilation tools, release 13.0, V13.0.88
// Based on NVVM 20.0.0
//

.version 9.0
.target sm_100
.address_size 64

	// .globl	_Z14product_reducePyS_i
.extern .shared .align 16 .b8 sdata[];

.visible .entry _Z14product_reducePyS_i(
	.param .u64 .ptr .align 1 _Z14product_reducePyS_i_param_0,
	.param .u64 .ptr .align 1 _Z14product_reducePyS_i_param_1,
	.param .u32 _Z14product_reducePyS_i_param_2
)
{
	.reg .pred 	%p<7>;
	.reg .b32 	%r<17>;
	.reg .b64 	%rd<23>;

	ld.param.u64 	%rd8, [_Z14product_reducePyS_i_param_0];
	ld.param.u64 	%rd6, [_Z14product_reducePyS_i_param_1];
	ld.param.u32 	%r9, [_Z14product_reducePyS_i_param_2];
	cvta.to.global.u64 	%rd1, %rd8;
	mov.u32 	%r1, %tid.x;
	mov.u32 	%r2, %ctaid.x;
	mov.u32 	%r16, %ntid.x;
	mul.lo.s32 	%r10, %r16, %r2;
	shl.b32 	%r11, %r10, 1;
	add.s32 	%r4, %r11, %r1;
	setp.ge.s32 	%p1, %r4, %r9;
	mov.b64 	%rd22, 1;
	@%p1 bra 	$L__BB0_2;
	mul.wide.s32 	%rd9, %r4, 8;
	add.s64 	%rd10, %rd1, %rd9;
	ld.global.u64 	%rd22, [%rd10];
$L__BB0_2:
	add.s32 	%r5, %r4, %r16;
	setp.ge.u32 	%p2, %r5, %r9;
	@%p2 bra 	$L__BB0_4;
	mul.wide.u32 	%rd11, %r5, 8;
	add.s64 	%rd12, %rd1, %rd11;
	ld.global.u64 	%rd13, [%rd12];
	mul.lo.s64 	%rd22, %rd13, %rd22;
$L__BB0_4:
	shl.b32 	%r12, %r1, 3;
	mov.u32 	%r13, sdata;
	add.s32 	%r6, %r13, %r12;
	st.shared.u64 	[%r6], %rd22;
	bar.sync 	0;
	setp.lt.u32 	%p3, %r16, 2;
	@%p3 bra 	$L__BB0_8;
$L__BB0_5:
	shr.u32 	%r8, %r16, 1;
	setp.ge.u32 	%p4, %r1, %r8;
	@%p4 bra 	$L__BB0_7;
	shl.b32 	%r14, %r8, 3;
	add.s32 	%r15, %r6, %r14;
	ld.shared.u64 	%rd14, [%r15];
	ld.shared.u64 	%rd15, [%r6];
	mul.lo.s64 	%rd16, %rd15, %rd14;
	st.shared.u64 	[%r6], %rd16;
$L__BB0_7:
	bar.sync 	0;
	setp.gt.u32 	%p5, %r16, 3;
	mov.u32 	%r16, %r8;
	@%p5 bra 	$L__BB0_5;
$L__BB0_8:
	setp.ne.s32 	%p6, %r1, 0;
	@%p6 bra 	$L__BB0_10;
	ld.shared.u64 	%rd17, [sdata];
	cvta.to.global.u64 	%rd18, %rd6;
	mul.wide.u32 	%rd19, %r2, 8;
	add.s64 	%rd20, %rd18, %rd19;
	st.global.u64 	[%rd20], %rd17;
$L__BB0_10:
	ret;

}


// ===== COMPILED SASS (sm_100) =====

	.target	sm_100

	.elftype	@"ET_EXEC"


//--------------------- .note.nv.tkinfo           --------------------------
	.section	.note.nv.tkinfo,"",@"SHT_NOTE"
	.sectionflags	@"SHF_NOTE_NV_TKINFO"
	.tkinfo
        /*0018*/ 	.word	0x00000002
        /*0030*/ 	.string	""
        /*0030*/ 	.string	"ptxas"
        /*0030*/ 	.string	"Cuda compilation tools, release 13.0, V13.0.88"
        /*0030*/ 	.string	"Build cuda_13.0.r13.0/compiler.36424714_0"
        /*0030*/ 	.string	"-arch sm_100 -m 64 "



//--------------------- .note.nv.cuinfo           --------------------------
	.section	.note.nv.cuinfo,"",@"SHT_NOTE"
	.sectionflags	@"SHF_NOTE_NV_CUINFO"
        /*0018*/ 	.short	0x0002
        /*001a*/ 	.short	0x0064
        /*001c*/ 	.short	0x0082
	.zero		2


//--------------------- .nv.info                  --------------------------
	.section	.nv.info,"",@"SHT_CUDA_INFO"
	.align	4


	//----- nvinfo : EIATTR_REGCOUNT
	.align		4
        /*0000*/ 	.byte	0x04, 0x2f
        /*0002*/ 	.short	(.L_1 - .L_0)
	.align		4
.L_0:
        /*0004*/ 	.word	index@(_Z14product_reducePyS_i)
        /*0008*/ 	.word	0x00000010


	//----- nvinfo : EIATTR_FRAME_SIZE
	.align		4
.L_1:
        /*000c*/ 	.byte	0x04, 0x11
        /*000e*/ 	.short	(.L_3 - .L_2)
	.align		4
.L_2:
        /*0010*/ 	.word	index@(_Z14product_reducePyS_i)
        /*0014*/ 	.word	0x00000000


	//----- nvinfo : EIATTR_MIN_STACK_SIZE
	.align		4
.L_3:
        /*0018*/ 	.byte	0x04, 0x12
        /*001a*/ 	.short	(.L_5 - .L_4)
	.align		4
.L_4:
        /*001c*/ 	.word	index@(_Z14product_reducePyS_i)
        /*0020*/ 	.word	0x00000000
.L_5:


//--------------------- .nv.compat                --------------------------
	.section	.nv.compat,"",@"SHT_CUDA_COMPAT_INFO"
	.align	4
        /*0000*/ 	.byte	0x02, 0x09, 0x00, 0x00, 0x02, 0x02, 0x01, 0x00, 0x02, 0x05, 0x05, 0x00, 0x03, 0x07, 0x01, 0x01
        /*0010*/ 	.byte	0x02, 0x03, 0x00, 0x00, 0x02, 0x06, 0x01, 0x00, 0x04, 0x0b, 0x08, 0x00, 0x09, 0x00, 0x00, 0x00
        /*0020*/ 	.byte	0x00, 0x00, 0x00, 0x00


//--------------------- .nv.info._Z14product_reducePyS_i --------------------------
	.section	.nv.info._Z14product_reducePyS_i,"",@"SHT_CUDA_INFO"
	.sectionflags	@""
	.align	4


	//----- nvinfo : EIATTR_CUDA_API_VERSION
	.align		4
        /*0000*/ 	.byte	0x04, 0x37
        /*0002*/ 	.short	(.L_7 - .L_6)
.L_6:
        /*0004*/ 	.word	0x00000082


	//----- nvinfo : EIATTR_KPARAM_INFO
	.align		4
.L_7:
        /*0008*/ 	.byte	0x04, 0x17
        /*000a*/ 	.short	(.L_9 - .L_8)
.L_8:
        /*000c*/ 	.word	0x00000000
        /*0010*/ 	.short	0x0002
        /*0012*/ 	.short	0x0010
        /*0014*/ 	.byte	0x00, 0xf0, 0x11, 0x00


	//----- nvinfo : EIATTR_KPARAM_INFO
	.align		4
.L_9:
        /*0018*/ 	.byte	0x04, 0x17
        /*001a*/ 	.short	(.L_11 - .L_10)
.L_10:
        /*001c*/ 	.word	0x00000000
        /*0020*/ 	.short	0x0001
        /*0022*/ 	.short	0x0008
        /*0024*/ 	.byte	0x00, 0xf5, 0x21, 0x00


	//----- nvinfo : EIATTR_KPARAM_INFO
	.align		4
.L_11:
        /*0028*/ 	.byte	0x04, 0x17
        /*002a*/ 	.short	(.L_13 - .L_12)
.L_12:
        /*002c*/ 	.word	0x00000000
        /*0030*/ 	.short	0x0000
        /*0032*/ 	.short	0x0000
        /*0034*/ 	.byte	0x00, 0xf5, 0x21, 0x00


	//----- nvinfo : EIATTR_SPARSE_MMA_MASK
	.align		4
.L_13:
        /*0038*/ 	.byte	0x03, 0x50
        /*003a*/ 	.short	0x0000


	//----- nvinfo : EIATTR_MAXREG_COUNT
	.align		4
        /*003c*/ 	.byte	0x03, 0x1b
        /*003e*/ 	.short	0x00ff


	//----- nvinfo : EIATTR_NUM_BARRIERS
	.align		4
        /*0040*/ 	.byte	0x02, 0x4c
        /*0042*/ 	.byte	0x01
	.zero		1


	//----- nvinfo : EIATTR_MERCURY_ISA_VERSION
	.align		4
        /*0044*/ 	.byte	0x03, 0x5f
        /*0046*/ 	.short	0x0101


	//----- nvinfo : EIATTR_VRC_CTA_INIT_COUNT
	.align		4
        /*0048*/ 	.byte	0x02, 0x4a
	.zero		1
	.zero		1


	//----- nvinfo : EIATTR_EXIT_INSTR_OFFSETS
	.align		4
        /*004c*/ 	.byte	0x04, 0x1c
        /*004e*/ 	.short	(.L_15 - .L_14)


	//   ....[0]....
.L_14:
        /*0050*/ 	.word	0x00000350


	//   ....[1]....
        /*0054*/ 	.word	0x000003d0


	//----- nvinfo : EIATTR_CRS_STACK_SIZE
	.align		4
.L_15:
        /*0058*/ 	.byte	0x04, 0x1e
        /*005a*/ 	.short	(.L_17 - .L_16)
.L_16:
        /*005c*/ 	.word	0x00000000


	//----- nvinfo : EIATTR_CBANK_PARAM_SIZE
	.align		4
.L_17:
        /*0060*/ 	.byte	0x03, 0x19
        /*0062*/ 	.short	0x0014


	//----- nvinfo : EIATTR_PARAM_CBANK
	.align		4
        /*0064*/ 	.byte	0x04, 0x0a
        /*0066*/ 	.short	(.L_19 - .L_18)
	.align		4
.L_18:
        /*0068*/ 	.word	index@(.nv.constant0._Z14product_reducePyS_i)
        /*006c*/ 	.short	0x0380
        /*006e*/ 	.short	0x0014


	//----- nvinfo : EIATTR_SW_WAR
	.align		4
.L_19:
        /*0070*/ 	.byte	0x04, 0x36
        /*0072*/ 	.short	(.L_21 - .L_20)
.L_20:
        /*0074*/ 	.word	0x00000008
.L_21:


//--------------------- .nv.callgraph             --------------------------
	.section	.nv.callgraph,"",@"SHT_CUDA_CALLGRAPH"
	.align	4
	.sectionentsize	8
	.align		4
        /*0000*/ 	.word	0x00000000
	.align		4
        /*0004*/ 	.word	0xffffffff
	.align		4
        /*0008*/ 	.word	0x00000000
	.align		4
        /*000c*/ 	.word	0xfffffffe
	.align		4
        /*0010*/ 	.word	0x00000000
	.align		4
        /*0014*/ 	.word	0xfffffffd
	.align		4
        /*0018*/ 	.word	0x00000000
	.align		4
        /*001c*/ 	.word	0xfffffffc


//--------------------- .text._Z14product_reducePyS_i --------------------------
	.section	.text._Z14product_reducePyS_i,"ax",@progbits
	.align	128
        .global         _Z14product_reducePyS_i
        .type           _Z14product_reducePyS_i,@function
        .size           _Z14product_reducePyS_i,(.L_x_5 - _Z14product_reducePyS_i)
        .other          _Z14product_reducePyS_i,@"STO_CUDA_ENTRY STV_DEFAULT"
_Z14product_reducePyS_i:
.text._Z14product_reducePyS_i:
[----:B------:R-:W-:Y:S01]  /*0000*/  LDC R1, c[0x0][0x37c] ;  /* 0x0000df00ff017b82 */ /* 0x000fe20000000800 */
[----:B------:R-:W0:Y:S01]  /*0010*/  S2R R0, SR_CTAID.X ;  /* 0x0000000000007919 */ /* 0x000e220000002500 */
[----:B------:R-:W1:Y:S01]  /*0020*/  LDCU UR4, c[0x0][0x360] ;  /* 0x00006c00ff0477ac */ /* 0x000e620008000800 */
[----:B------:R-:W-:Y:S02]  /*0030*/  HFMA2 R13, -RZ, RZ, 0, 0 ;  /* 0x00000000ff0d7431 */ /* 0x000fe400000001ff */
[----:B------:R-:W-:Y:S01]  /*0040*/  IMAD.MOV.U32 R12, RZ, RZ, 0x1 ;  /* 0x00000001ff0c7424 */ /* 0x000fe200078e00ff */
[----:B------:R-:W2:Y:S01]  /*0050*/  S2R R3, SR_TID.X ;  /* 0x0000000000037919 */ /* 0x000ea20000002100 */
[----:B------:R-:W3:Y:S01]  /*0060*/  LDCU UR5, c[0x0][0x390] ;  /* 0x00007200ff0577ac */ /* 0x000ee20008000800 */
[----:B------:R-:W4:Y:S01]  /*0070*/  LDCU.64 UR6, c[0x0][0x358] ;  /* 0x00006b00ff0677ac */ /* 0x000f220008000a00 */
[----:B-1----:R-:W-:Y:S01]  /*0080*/  MOV R2, UR4 ;  /* 0x0000000400027c02 */ /* 0x002fe20008000f00 */
[----:B0-----:R-:W-:-:S04]  /*0090*/  IMAD R4, R0, UR4, RZ ;  /* 0x0000000400047c24 */ /* 0x001fc8000f8e02ff */
[----:B--2---:R-:W-:-:S05]  /*00a0*/  IMAD R9, R4, 0x2, R3 ;  /* 0x0000000204097824 */ /* 0x004fca00078e0203 */
[C---:B------:R-:W-:Y:S02]  /*00b0*/  IADD3 R11, PT, PT, R9.reuse, R2, RZ ;  /* 0x00000002090b7210 */ /* 0x040fe40007ffe0ff */
[----:B---3--:R-:W-:Y:S02]  /*00c0*/  ISETP.GE.AND P0, PT, R9, UR5, PT ;  /* 0x0000000509007c0c */ /* 0x008fe4000bf06270 */
[----:B------:R-:W-:-:S11]  /*00d0*/  ISETP.GE.U32.AND P1, PT, R11, UR5, PT ;  /* 0x000000050b007c0c */ /* 0x000fd6000bf26070 */
[----:B------:R-:W0:Y:S08]  /*00e0*/  @!P0 LDC.64 R4, c[0x0][0x380] ;  /* 0x0000e000ff048b82 */ /* 0x000e300000000a00 */
[----:B------:R-:W1:Y:S01]  /*00f0*/  @!P1 LDC.64 R6, c[0x0][0x380] ;  /* 0x0000e000ff069b82 */ /* 0x000e620000000a00 */
[----:B0-----:R-:W-:-:S05]  /*0100*/  @!P0 IMAD.WIDE R4, R9, 0x8, R4 ;  /* 0x0000000809048825 */ /* 0x001fca00078e0204 */
[----:B----4-:R-:W2:Y:S01]  /*0110*/  @!P0 LDG.E.64 R12, desc[UR6][R4.64] ;  /* 0x00000006040c8981 */ /* 0x010ea2000c1e1b00 */
[----:B-1----:R-:W-:-:S06]  /*0120*/  @!P1 IMAD.WIDE.U32 R6, R11, 0x8, R6 ;  /* 0x000000080b069825 */ /* 0x002fcc00078e0006 */
[----:B------:R-:W2:Y:S01]  /*0130*/  @!P1 LDG.E.64 R6, desc[UR6][R6.64] ;  /* 0x0000000606069981 */ /* 0x000ea2000c1e1b00 */
[----:B------:R-:W0:Y:S01]  /*0140*/  S2UR UR5, SR_CgaCtaId ;  /* 0x00000000000579c3 */ /* 0x000e220000008800 */
[----:B------:R-:W-:Y:S01]  /*0150*/  UMOV UR4, 0x400 ;  /* 0x0000040000047882 */ /* 0x000fe20000000000 */
[----:B------:R-:W-:Y:S01]  /*0160*/  ISETP.GE.U32.AND P0, PT, R2, 0x2, PT ;  /* 0x000000020200780c */ /* 0x000fe20003f06070 */
[----:B0-----:R-:W-:Y:S01]  /*0170*/  ULEA UR4, UR5, UR4, 0x18 ;  /* 0x0000000405047291 */ /* 0x001fe2000f8ec0ff */
[-C--:B--2---:R-:W-:Y:S02]  /*0180*/  @!P1 IMAD R10, R7, R12.reuse, RZ ;  /* 0x0000000c070a9224 */ /* 0x084fe400078e02ff */
[----:B------:R-:W-:-:S04]  /*0190*/  @!P1 IMAD.WIDE.U32 R8, R6, R12, RZ ;  /* 0x0000000c06089225 */ /* 0x000fc800078e00ff */
[----:B------:R-:W-:Y:S02]  /*01a0*/  @!P1 IMAD R11, R6, R13, R10 ;  /* 0x0000000d060b9224 */ /* 0x000fe400078e020a */
[----:B------:R-:W-:-:S03]  /*01b0*/  @!P1 IMAD.MOV.U32 R12, RZ, RZ, R8 ;  /* 0x000000ffff0c9224 */ /* 0x000fc600078e0008 */
[----:B------:R-:W-:Y:S01]  /*01c0*/  @!P1 IADD3 R13, PT, PT, R9, R11, RZ ;  /* 0x0000000b090d9210 */ /* 0x000fe20007ffe0ff */
[----:B------:R-:W-:Y:S01]  /*01d0*/  IMAD.MOV.U32 R4, RZ, RZ, R12 ;  /* 0x000000ffff047224 */ /* 0x000fe200078e000c */
[----:B------:R-:W-:Y:S02]  /*01e0*/  LEA R11, R3, UR4, 0x3 ;  /* 0x00000004030b7c11 */ /* 0x000fe4000f8e18ff */
[----:B------:R-:W-:-:S05]  /*01f0*/  MOV R5, R13 ;  /* 0x0000000d00057202 */ /* 0x000fca0000000f00 */
[----:B------:R0:W-:Y:S01]  /*0200*/  STS.64 [R11], R4 ;  /* 0x000000040b007388 */ /* 0x0001e20000000a00 */
[----:B------:R-:W-:Y:S06]  /*0210*/  BAR.SYNC.DEFER_BLOCKING 0x0 ;  /* 0x0000000000007b1d */ /* 0x000fec0000010000 */
[----:B------:R-:W-:Y:S05]  /*0220*/  @!P0 BRA `(.L_x_0) ;  /* 0x0000000000448947 */ /* 0x000fea0003800000 */
.L_x_3:
[----:B------:R-:W-:Y:S01]  /*0230*/  SHF.R.U32.HI R10, RZ, 0x1, R2 ;  /* 0x00000001ff0a7819 */ /* 0x000fe20000011602 */
[----:B------:R-:W-:Y:S03]  /*0240*/  BSSY.RECONVERGENT B0, `(.L_x_1) ;  /* 0x000000b000007945 */ /* 0x000fe60003800200 */
[----:B------:R-:W-:-:S13]  /*0250*/  ISETP.GE.U32.AND P0, PT, R3, R10, PT ;  /* 0x0000000a0300720c */ /* 0x000fda0003f06070 */
[----:B-1----:R-:W-:Y:S05]  /*0260*/  @P0 BRA `(.L_x_2) ;  /* 0x0000000000200947 */ /* 0x002fea0003800000 */
[----:B0-----:R-:W-:Y:S01]  /*0270*/  IMAD R4, R10, 0x8, R11 ;  /* 0x000000080a047824 */ /* 0x001fe200078e020b */
[----:B------:R-:W-:Y:S05]  /*0280*/  LDS.64 R6, [R11] ;  /* 0x000000000b067984 */ /* 0x000fea0000000a00 */
[----:B------:R-:W0:Y:S02]  /*0290*/  LDS.64 R4, [R4] ;  /* 0x0000000004047984 */ /* 0x000e240000000a00 */
[-C--:B0-----:R-:W-:Y:S02]  /*02a0*/  IMAD R7, R7, R4.reuse, RZ ;  /* 0x0000000407077224 */ /* 0x081fe400078e02ff */
[----:B------:R-:W-:-:S04]  /*02b0*/  IMAD.WIDE.U32 R8, R6, R4, RZ ;  /* 0x0000000406087225 */ /* 0x000fc800078e00ff */
[----:B------:R-:W-:-:S05]  /*02c0*/  IMAD R7, R5, R6, R7 ;  /* 0x0000000605077224 */ /* 0x000fca00078e0207 */
[----:B------:R-:W-:-:S05]  /*02d0*/  IADD3 R9, PT, PT, R9, R7, RZ ;  /* 0x0000000709097210 */ /* 0x000fca0007ffe0ff */
[----:B------:R1:W-:Y:S02]  /*02e0*/  STS.64 [R11], R8 ;  /* 0x000000080b007388 */ /* 0x0003e40000000a00 */
.L_x_2:
[----:B------:R-:W-:Y:S05]  /*02f0*/  BSYNC.RECONVERGENT B0 ;  /* 0x0000000000007941 */ /* 0x000fea0003800200 */
.L_x_1:
[----:B------:R-:W-:Y:S01]  /*0300*/  BAR.SYNC.DEFER_BLOCKING 0x0 ;  /* 0x0000000000007b1d */ /* 0x000fe20000010000 */
[----:B------:R-:W-:Y:S02]  /*0310*/  ISETP.GT.U32.AND P0, PT, R2, 0x3, PT ;  /* 0x000000030200780c */ /* 0x000fe40003f04070 */
[----:B------:R-:W-:-:S11]  /*0320*/  MOV R2, R10 ;  /* 0x0000000a00027202 */ /* 0x000fd60000000f00 */
[----:B------:R-:W-:Y:S05]  /*0330*/  @P0 BRA `(.L_x_3) ;  /* 0xfffffffc00bc0947 */ /* 0x000fea000383ffff */
.L_x_0:
[----:B------:R-:W-:-:S13]  /*0340*/  ISETP.NE.AND P0, PT, R3, RZ, PT ;  /* 0x000000ff0300720c */ /* 0x000fda0003f05270 */
[----:B------:R-:W-:Y:S05]  /*0350*/  @P0 EXIT ;  /* 0x000000000000094d */ /* 0x000fea0003800000 */
[----:B------:R-:W2:Y:S01]  /*0360*/  S2UR UR5, SR_CgaCtaId ;  /* 0x00000000000579c3 */ /* 0x000ea20000008800 */
[----:B------:R-:W-:-:S07]  /*0370*/  UMOV UR4, 0x400 ;  /* 0x0000040000047882 */ /* 0x000fce0000000000 */
[----:B0-----:R-:W0:Y:S01]  /*0380*/  LDC.64 R4, c[0x0][0x388] ;  /* 0x0000e200ff047b82 */ /* 0x001e220000000a00 */
[----:B--2---:R-:W-:Y:S01]  /*0390*/  ULEA UR4, UR5, UR4, 0x18 ;  /* 0x0000000405047291 */ /* 0x004fe2000f8ec0ff */
[----:B0-----:R-:W-:-:S08]  /*03a0*/  IMAD.WIDE.U32 R4, R0, 0x8, R4 ;  /* 0x0000000800047825 */ /* 0x001fd000078e0004 */
[----:B------:R-:W0:Y:S04]  /*03b0*/  LDS.64 R2, [UR4] ;  /* 0x00000004ff027984 */ /* 0x000e280008000a00 */
[----:B0-----:R-:W-:Y:S01]  /*03c0*/  STG.E.64 desc[UR6][R4.64], R2 ;  /* 0x0000000204007986 */ /* 0x001fe2000c101b06 */
[----:B------:R-:W-:Y:S05]  /*03d0*/  EXIT ;  /* 0x000000000000794d */ /* 0x000fea0003800000 */
.L_x_4:
[----:B------:R-:W-:-:S00]  /*03e0*/  BRA `(.L_x_4) ;  /* 0xfffffffc00fc7947 */ /* 0x000fc0000383ffff */
[----:B------:R-:W-:-:S00]  /*03f0*/  NOP ;  /* 0x0000000000007918 */ /* 0x000fc00000000000 */
        /* <DEDUP_REMOVED lines=8> */
.L_x_5:


//--------------------- .nv.shared._Z14product_reducePyS_i --------------------------
	.section	.nv.shared._Z14product_reducePyS_i,"aw",@nobits
	.sectionflags	@""
	.align	16
	.zero		1024


//--------------------- .nv.shared.reserved.0     --------------------------
	.section	.nv.shared.reserved.0,"aw",@nobits
	.weak		__nv_reservedSMEM_offset_0_alias
	.size		__nv_reservedSMEM_offset_0_alias, 0, 64
	.other		__nv_reservedSMEM_offset_0_alias,@"STO_CUDA_RESERVED_SHARED STV_DEFAULT"
__nv_reservedSMEM_offset_0_alias:
	.zero		0
	.zero		64


//--------------------- .nv.constant0._Z14product_reducePyS_i --------------------------
	.section	.nv.constant0._Z14product_reducePyS_i,"a",@progbits
	.sectionflags	@""
	.align	4
.nv.constant0._Z14product_reducePyS_i:
	.zero		916


//--------------------- SYMBOLS --------------------------

	.type		.nv.reservedSmem.offset0,@object
	.size		.nv.reservedSmem.offset0,0x4
	.type		.nv.reservedSmem.cap,@object
	.size		.nv.reservedSmem.cap,0x4
